//
// Generated by NVIDIA NVVM Compiler
//
// Compiler Build ID: CL-36424714
// Cuda compilation tools, release 13.0, V13.0.88
// Based on NVVM 20.0.0
//

.version 9.0
.target sm_100
.address_size 64

	// .globl	_Z4testiij

.visible .entry _Z4testiij(
	.param .u32 _Z4testiij_param_0,
	.param .u32 _Z4testiij_param_1,
	.param .u32 _Z4testiij_param_2
)
{


	ret;

}


// ===== COMPILED SASS (sm_100) =====

	.target	sm_100

	.elftype	@"ET_EXEC"


//--------------------- .note.nv.tkinfo           --------------------------
	.section	.note.nv.tkinfo,"",@"SHT_NOTE"
	.sectionflags	@"SHF_NOTE_NV_TKINFO"
	.tkinfo
        /*0018*/ 	.word	0x00000002
        /*0030*/ 	.string	""
        /*0030*/ 	.string	"ptxas"
        /*0030*/ 	.string	"Cuda compilation tools, release 13.0, V13.0.88"
        /*0030*/ 	.string	"Build cuda_13.0.r13.0/compiler.36424714_0"
        /*0030*/ 	.string	"-arch sm_100 -m 64 "



//--------------------- .note.nv.cuinfo           --------------------------
	.section	.note.nv.cuinfo,"",@"SHT_NOTE"
	.sectionflags	@"SHF_NOTE_NV_CUINFO"
        /*0018*/ 	.short	0x0002
        /*001a*/ 	.short	0x0064
        /*001c*/ 	.short	0x0082
	.zero		2


//--------------------- .nv.info                  --------------------------
	.section	.nv.info,"",@"SHT_CUDA_INFO"
	.align	4


	//----- nvinfo : EIATTR_REGCOUNT
	.align		4
        /*0000*/ 	.byte	0x04, 0x2f
        /*0002*/ 	.short	(.L_1 - .L_0)
	.align		4
.L_0:
        /*0004*/ 	.word	index@(_Z4testiij)
        /*0008*/ 	.word	0x00000004


	//----- nvinfo : EIATTR_FRAME_SIZE
	.align		4
.L_1:
        /*000c*/ 	.byte	0x04, 0x11
        /*000e*/ 	.short	(.L_3 - .L_2)
	.align		4
.L_2:
        /*0010*/ 	.word	index@(_Z4testiij)
        /*0014*/ 	.word	0x00000000


	//----- nvinfo : EIATTR_MIN_STACK_SIZE
	.align		4
.L_3:
        /*0018*/ 	.byte	0x04, 0x12
        /*001a*/ 	.short	(.L_5 - .L_4)
	.align		4
.L_4:
        /*001c*/ 	.word	index@(_Z4testiij)
        /*0020*/ 	.word	0x00000000
.L_5:


//--------------------- .nv.compat                --------------------------
	.section	.nv.compat,"",@"SHT_CUDA_COMPAT_INFO"
	.align	4
        /*0000*/ 	.byte	0x02, 0x09, 0x00, 0x00, 0x02, 0x02, 0x01, 0x00, 0x02, 0x05, 0x05, 0x00, 0x03, 0x07, 0x01, 0x01
        /*0010*/ 	.byte	0x02, 0x03, 0x00, 0x00, 0x02, 0x06, 0x01, 0x00, 0x04, 0x0b, 0x08, 0x00, 0x09, 0x00, 0x00, 0x00
        /*0020*/ 	.byte	0x00, 0x00, 0x00, 0x00


//--------------------- .nv.info._Z4testiij       --------------------------
	.section	.nv.info._Z4testiij,"",@"SHT_CUDA_INFO"
	.sectionflags	@""
	.align	4


	//----- nvinfo : EIATTR_CUDA_API_VERSION
	.align		4
        /*0000*/ 	.byte	0x04, 0x37
        /*0002*/ 	.short	(.L_7 - .L_6)
.L_6:
        /*0004*/ 	.word	0x00000082


	//----- nvinfo : EIATTR_KPARAM_INFO
	.align		4
.L_7:
        /*0008*/ 	.byte	0x04, 0x17
        /*000a*/ 	.short	(.L_9 - .L_8)
.L_8:
        /*000c*/ 	.word	0x00000000
        /*0010*/ 	.short	0x0002
        /*0012*/ 	.short	0x0008
        /*0014*/ 	.byte	0x00, 0xf0, 0x11, 0x00


	//----- nvinfo : EIATTR_KPARAM_INFO
	.align		4
.L_9:
        /*0018*/ 	.byte	0x04, 0x17
        /*001a*/ 	.short	(.L_11 - .L_10)
.L_10:
        /*001c*/ 	.word	0x00000000
        /*0020*/ 	.short	0x0001
        /*0022*/ 	.short	0x0004
        /*0024*/ 	.byte	0x00, 0xf0, 0x11, 0x00


	//----- nvinfo : EIATTR_KPARAM_INFO
	.align		4
.L_11:
        /*0028*/ 	.byte	0x04, 0x17
        /*002a*/ 	.short	(.L_13 - .L_12)
.L_12:
        /*002c*/ 	.word	0x00000000
        /*0030*/ 	.short	0x0000
        /*0032*/ 	.short	0x0000
        /*0034*/ 	.byte	0x00, 0xf0, 0x11, 0x00


	//----- nvinfo : EIATTR_SPARSE_MMA_MASK
	.align		4
.L_13:
        /*0038*/ 	.byte	0x03, 0x50
        /*003a*/ 	.short	0x0000


	//----- nvinfo : EIATTR_MAXREG_COUNT
	.align		4
        /*003c*/ 	.byte	0x03, 0x1b
        /*003e*/ 	.short	0x00ff


	//----- nvinfo : EIATTR_MERCURY_ISA_VERSION
	.align		4
        /*0040*/ 	.byte	0x03, 0x5f
        /*0042*/ 	.short	0x0101


	//----- nvinfo : EIATTR_VRC_CTA_INIT_COUNT
	.align		4
        /*0044*/ 	.byte	0x02, 0x4a
	.zero		1
	.zero		1


	//----- nvinfo : EIATTR_EXIT_INSTR_OFFSETS
	.align		4
        /*0048*/ 	.byte	0x04, 0x1c
        /*004a*/ 	.short	(.L_15 - .L_14)


	//   ....[0]....
.L_14:
        /*004c*/ 	.word	0x00000010


	//----- nvinfo : EIATTR_CBANK_PARAM_SIZE
	.align		4
.L_15:
        /*0050*/ 	.byte	0x03, 0x19
        /*0052*/ 	.short	0x000c


	//----- nvinfo : EIATTR_PARAM_CBANK
	.align		4
        /*0054*/ 	.byte	0x04, 0x0a
        /*0056*/ 	.short	(.L_17 - .L_16)
	.align		4
.L_16:
        /*0058*/ 	.word	index@(.nv.constant0._Z4testiij)
        /*005c*/ 	.short	0x0380
        /*005e*/ 	.short	0x000c


	//----- nvinfo : EIATTR_SW_WAR
	.align		4
.L_17:
        /*0060*/ 	.byte	0x04, 0x36
        /*0062*/ 	.short	(.L_19 - .L_18)
.L_18:
        /*0064*/ 	.word	0x00000008
.L_19:


//--------------------- .nv.callgraph             --------------------------
	.section	.nv.callgraph,"",@"SHT_CUDA_CALLGRAPH"
	.align	4
	.sectionentsize	8
	.align		4
        /*0000*/ 	.word	0x00000000
	.align		4
        /*0004*/ 	.word	0xffffffff
	.align		4
        /*0008*/ 	.word	0x00000000
	.align		4
        /*000c*/ 	.word	0xfffffffe
	.align		4
        /*0010*/ 	.word	0x00000000
	.align		4
        /*0014*/ 	.word	0xfffffffd
	.align		4
        /*0018*/ 	.word	0x00000000
	.align		4
        /*001c*/ 	.word	0xfffffffc


//--------------------- .text._Z4testiij          --------------------------
	.section	.text._Z4testiij,"ax",@progbits
	.align	128
        .global         _Z4testiij
        .type           _Z4testiij,@function
        .size           _Z4testiij,(.L_x_1 - _Z4testiij)
        .other          _Z4testiij,@"STO_CUDA_ENTRY STV_DEFAULT"
_Z4testiij:
.text._Z4testiij:
[----:B------:R-:W-:Y:S01]  /*0000*/  LDC R1, c[0x0][0x37c] ;  /* 0x0000df00ff017b82 */ /* 0x000fe20000000800 */
[----:B------:R-:W-:Y:S05]  /*0010*/  EXIT ;  /* 0x000000000000794d */ /* 0x000fea0003800000 */
.L_x_0:
[----:B------:R-:W-:-:S00]  /*0020*/  BRA `(.L_x_0) ;  /* 0xfffffffc00fc7947 */ /* 0x000fc0000383ffff */
[----:B------:R-:W-:-:S00]  /*0030*/  NOP ;  /* 0x0000000000007918 */ /* 0x000fc00000000000 */
        /* <DEDUP_REMOVED lines=12> */
.L_x_1:


//--------------------- .nv.shared.reserved.0     --------------------------
	.section	.nv.shared.reserved.0,"aw",@nobits
	.weak		__nv_reservedSMEM_offset_0_alias
	.size		__nv_reservedSMEM_offset_0_alias, 0, 64
	.other		__nv_reservedSMEM_offset_0_alias,@"STO_CUDA_RESERVED_SHARED STV_DEFAULT"
__nv_reservedSMEM_offset_0_alias:
	.zero		0
	.zero		64


//--------------------- .nv.constant0._Z4testiij  --------------------------
	.section	.nv.constant0._Z4testiij,"a",@progbits
	.sectionflags	@""
	.align	4
.nv.constant0._Z4testiij:
	.zero		908


//--------------------- SYMBOLS --------------------------

	.type		.nv.reservedSmem.offset0,@object
	.size		.nv.reservedSmem.offset0,0x4
